	.version 1.4
	.target sm_10, map_f64_to_f32
	// compiled with /usr/local/cuda4.1/cuda/open64/lib//be
	// nvopencc 4.1 built on 2012-01-12

	//-----------------------------------------------------------
	// Compiling /tmp/tmpxft_00007623_00000000-9_directMultiGPU.cpp3.i (/tmp/ccBI#.WF1789)
	//-----------------------------------------------------------

	//-----------------------------------------------------------
	// Options:
	//-----------------------------------------------------------
	//  Target:ptx, ISA:sm_10, Endian:little, Pointer Size:64
	//  -O3	(Optimization level)
	//  -g0	(Debug level)
	//  -m2	(Report advisories)
	//-----------------------------------------------------------

	.file	1	"<command-line>"
	.file	2	"/tmp/tmpxft_00007623_00000000-8_directMultiGPU.cudafe2.gpu"
	.file	3	"/usr/lib/gcc/x86_64-redhat-linux/4.5.1/include/stddef.h"
	.file	4	"/usr/local/cuda4.1/cuda/include/crt/device_runtime.h"
	.file	5	"/usr/local/cuda4.1/cuda/include/host_defines.h"
	.file	6	"/usr/local/cuda4.1/cuda/include/builtin_types.h"
	.file	7	"/usr/local/cuda4.1/cuda/include/device_types.h"
	.file	8	"/usr/local/cuda4.1/cuda/include/driver_types.h"
	.file	9	"/usr/local/cuda4.1/cuda/include/surface_types.h"
	.file	10	"/usr/local/cuda4.1/cuda/include/texture_types.h"
	.file	11	"/usr/local/cuda4.1/cuda/include/vector_types.h"
	.file	12	"/usr/local/cuda4.1/cuda/include/device_launch_parameters.h"
	.file	13	"/usr/local/cuda4.1/cuda/include/crt/storage_class.h"
	.file	14	"directMultiGPU.cu"
	.file	15	"/usr/local/cuda4.1/cuda/include/common_functions.h"
	.file	16	"/usr/local/cuda4.1/cuda/include/math_functions.h"
	.file	17	"/usr/local/cuda4.1/cuda/include/math_constants.h"
	.file	18	"/usr/local/cuda4.1/cuda/include/device_functions.h"
	.file	19	"/usr/local/cuda4.1/cuda/include/sm_11_atomic_functions.h"
	.file	20	"/usr/local/cuda4.1/cuda/include/sm_12_atomic_functions.h"
	.file	21	"/usr/local/cuda4.1/cuda/include/sm_13_double_functions.h"
	.file	22	"/usr/local/cuda4.1/cuda/include/sm_20_atomic_functions.h"
	.file	23	"/usr/local/cuda4.1/cuda/include/sm_20_intrinsics.h"
	.file	24	"/usr/local/cuda4.1/cuda/include/surface_functions.h"
	.file	25	"/usr/local/cuda4.1/cuda/include/texture_fetch_functions.h"
	.file	26	"/usr/local/cuda4.1/cuda/include/math_functions_dbl_ptx1.h"


	.entry _Z14gravity_kernelPfPA3_ffS1_S_ii (
		.param .u64 __cudaparm__Z14gravity_kernelPfPA3_ffS1_S_ii_m,
		.param .u64 __cudaparm__Z14gravity_kernelPfPA3_ffS1_S_ii_x,
		.param .f32 __cudaparm__Z14gravity_kernelPfPA3_ffS1_S_ii_eps,
		.param .u64 __cudaparm__Z14gravity_kernelPfPA3_ffS1_S_ii_a,
		.param .u64 __cudaparm__Z14gravity_kernelPfPA3_ffS1_S_ii_p,
		.param .s32 __cudaparm__Z14gravity_kernelPfPA3_ffS1_S_ii_nj,
		.param .s32 __cudaparm__Z14gravity_kernelPfPA3_ffS1_S_ii_ioff)
	{
	.reg .u16 %rh<4>;
	.reg .u32 %r<13>;
	.reg .u64 %rd<15>;
	.reg .f32 %f<37>;
	.reg .pred %p<4>;
	.loc	14	20	0
$LDWbegin__Z14gravity_kernelPfPA3_ffS1_S_ii:
	.loc	14	29	0
	mov.f32 	%f1, 0f00000000;     	// 0
	mov.f32 	%f2, %f1;
	mov.f32 	%f3, 0f00000000;     	// 0
	mov.f32 	%f4, %f3;
	mov.f32 	%f5, 0f00000000;     	// 0
	mov.f32 	%f6, %f5;
	cvt.u32.u16 	%r1, %tid.x;
	mov.u16 	%rh1, %ntid.x;
	mov.u16 	%rh2, %ctaid.x;
	ld.param.s32 	%r2, [__cudaparm__Z14gravity_kernelPfPA3_ffS1_S_ii_nj];
	mov.u32 	%r3, 0;
	setp.le.s32 	%p1, %r2, %r3;
	@%p1 bra 	$Lt_0_7426;
	ld.param.s32 	%r2, [__cudaparm__Z14gravity_kernelPfPA3_ffS1_S_ii_nj];
	mov.s32 	%r4, %r2;
	mul.wide.u16 	%r5, %rh1, %rh2;
	ld.param.f32 	%f7, [__cudaparm__Z14gravity_kernelPfPA3_ffS1_S_ii_eps];
	mul.f32 	%f8, %f7, %f7;
	add.u32 	%r6, %r5, %r1;
	ld.param.u64 	%rd1, [__cudaparm__Z14gravity_kernelPfPA3_ffS1_S_ii_x];
	mov.s64 	%rd2, %rd1;
	ld.param.u64 	%rd3, [__cudaparm__Z14gravity_kernelPfPA3_ffS1_S_ii_m];
	ld.param.s32 	%r7, [__cudaparm__Z14gravity_kernelPfPA3_ffS1_S_ii_ioff];
	add.s32 	%r8, %r7, %r6;
	cvt.s64.s32 	%rd4, %r8;
	mul.wide.s32 	%rd5, %r8, 12;
	add.u64 	%rd6, %rd1, %rd5;
	ld.global.f32 	%f9, [%rd6+0];
	ld.global.f32 	%f10, [%rd6+4];
	ld.global.f32 	%f11, [%rd6+8];
	mov.s32 	%r9, 0;
	mov.f32 	%f12, 0f00000000;    	// 0
	mov.s32 	%r10, %r4;
$Lt_0_6914:
 //<loop> Loop body line 29, nesting depth: 1, estimated iterations: unknown
	.loc	14	40	0
	ld.global.f32 	%f13, [%rd2+0];
	ld.global.f32 	%f14, [%rd2+4];
	ld.global.f32 	%f15, [%rd2+8];
	sub.f32 	%f16, %f13, %f9;
	sub.f32 	%f17, %f14, %f10;
	sub.f32 	%f18, %f15, %f11;
	mad.f32 	%f19, %f16, %f16, %f8;
	mad.f32 	%f20, %f17, %f17, %f19;
	mad.f32 	%f21, %f18, %f18, %f20;
	.loc	14	43	0
	ld.global.f32 	%f22, [%rd3+0];
	.loc	14	45	0
	sqrt.approx.f32 	%f23, %f21;
	mul.f32 	%f24, %f23, %f21;
	div.full.f32 	%f25, %f22, %f24;
	mov.f32 	%f26, %f2;
	mad.f32 	%f27, %f16, %f25, %f26;
	mov.f32 	%f2, %f27;
	mov.f32 	%f28, %f4;
	mad.f32 	%f29, %f17, %f25, %f28;
	mov.f32 	%f4, %f29;
	mov.f32 	%f30, %f6;
	mad.f32 	%f31, %f18, %f25, %f30;
	mov.f32 	%f6, %f31;
	.loc	14	47	0
	div.full.f32 	%f32, %f22, %f23;
	sub.f32 	%f12, %f12, %f32;
	add.s32 	%r9, %r9, 1;
	add.u64 	%rd3, %rd3, 4;
	add.u64 	%rd2, %rd2, 12;
	.loc	14	29	0
	ld.param.s32 	%r2, [__cudaparm__Z14gravity_kernelPfPA3_ffS1_S_ii_nj];
	.loc	14	47	0
	setp.ne.s32 	%p2, %r2, %r9;
	@%p2 bra 	$Lt_0_6914;
	bra.uni 	$Lt_0_6402;
$Lt_0_7426:
	mul.wide.u16 	%r11, %rh1, %rh2;
	add.u32 	%r6, %r1, %r11;
	mov.f32 	%f12, 0f00000000;    	// 0
$Lt_0_6402:
	.loc	14	50	0
	cvt.s64.s32 	%rd7, %r6;
	ld.param.u64 	%rd8, [__cudaparm__Z14gravity_kernelPfPA3_ffS1_S_ii_a];
	mul.wide.s32 	%rd9, %r6, 12;
	add.u64 	%rd10, %rd8, %rd9;
	mov.f32 	%f33, %f2;
	st.global.f32 	[%rd10+0], %f33;
	mov.f32 	%f34, %f4;
	st.global.f32 	[%rd10+4], %f34;
	mov.f32 	%f35, %f6;
	st.global.f32 	[%rd10+8], %f35;
	.loc	14	52	0
	ld.param.u64 	%rd11, [__cudaparm__Z14gravity_kernelPfPA3_ffS1_S_ii_p];
	mul.wide.s32 	%rd12, %r6, 4;
	add.u64 	%rd13, %rd11, %rd12;
	st.global.f32 	[%rd13+0], %f12;
	.loc	14	53	0
	exit;
$LDWend__Z14gravity_kernelPfPA3_ffS1_S_ii:
	} // _Z14gravity_kernelPfPA3_ffS1_S_ii



// ===== COMPILED SASS (sm_100) =====

	.target	sm_100

	.elftype	@"ET_EXEC"


//--------------------- .note.nv.tkinfo           --------------------------
	.section	.note.nv.tkinfo,"",@"SHT_NOTE"
	.sectionflags	@"SHF_NOTE_NV_TKINFO"
	.tkinfo
        /*0018*/ 	.word	0x00000002
        /*0030*/ 	.string	""
        /*0030*/ 	.string	"ptxas"
        /*0030*/ 	.string	"Cuda compilation tools, release 13.0, V13.0.88"
        /*0030*/ 	.string	"Build cuda_13.0.r13.0/compiler.36424714_0"
        /*0030*/ 	.string	"-arch sm_100 "



//--------------------- .note.nv.cuinfo           --------------------------
	.section	.note.nv.cuinfo,"",@"SHT_NOTE"
	.sectionflags	@"SHF_NOTE_NV_CUINFO"
        /*0018*/ 	.short	0x0002
        /*001a*/ 	.short	0x000a
        /*001c*/ 	.short	0x0082
	.zero		2


//--------------------- .nv.info                  --------------------------
	.section	.nv.info,"",@"SHT_CUDA_INFO"
	.align	4


	//----- nvinfo : EIATTR_REGCOUNT
	.align		4
        /*0000*/ 	.byte	0x04, 0x2f
        /*0002*/ 	.short	(.L_1 - .L_0)
	.align		4
.L_0:
        /*0004*/ 	.word	index@(_Z14gravity_kernelPfPA3_ffS1_S_ii)
        /*0008*/ 	.word	0x00000027


	//----- nvinfo : EIATTR_FRAME_SIZE
	.align		4
.L_1:
        /*000c*/ 	.byte	0x04, 0x11
        /*000e*/ 	.short	(.L_3 - .L_2)
	.align		4
.L_2:
        /*0010*/ 	.word	index@(_Z14gravity_kernelPfPA3_ffS1_S_ii)
        /*0014*/ 	.word	0x00000000


	//----- nvinfo : EIATTR_MIN_STACK_SIZE
	.align		4
.L_3:
        /*0018*/ 	.byte	0x04, 0x12
        /*001a*/ 	.short	(.L_5 - .L_4)
	.align		4
.L_4:
        /*001c*/ 	.word	index@(_Z14gravity_kernelPfPA3_ffS1_S_ii)
        /*0020*/ 	.word	0x00000000
.L_5:


//--------------------- .nv.compat                --------------------------
	.section	.nv.compat,"",@"SHT_CUDA_COMPAT_INFO"
	.align	4
        /*0000*/ 	.byte	0x02, 0x09, 0x00, 0x00, 0x02, 0x02, 0x01, 0x00, 0x02, 0x05, 0x05, 0x00, 0x03, 0x07, 0x01, 0x01
        /*0010*/ 	.byte	0x02, 0x03, 0x00, 0x00, 0x02, 0x06, 0x01, 0x00, 0x04, 0x0b, 0x08, 0x00, 0x01, 0x00, 0x00, 0x00
        /*0020*/ 	.byte	0x00, 0x00, 0x00, 0x00


//--------------------- .nv.info._Z14gravity_kernelPfPA3_ffS1_S_ii --------------------------
	.section	.nv.info._Z14gravity_kernelPfPA3_ffS1_S_ii,"",@"SHT_CUDA_INFO"
	.sectionflags	@""
	.align	4


	//----- nvinfo : EIATTR_CUDA_API_VERSION
	.align		4
        /*0000*/ 	.byte	0x04, 0x37
        /*0002*/ 	.short	(.L_7 - .L_6)
.L_6:
        /*0004*/ 	.word	0x00000082


	//----- nvinfo : EIATTR_KPARAM_INFO
	.align		4
.L_7:
        /*0008*/ 	.byte	0x04, 0x17
        /*000a*/ 	.short	(.L_9 - .L_8)
.L_8:
        /*000c*/ 	.word	0x00000000
        /*0010*/ 	.short	0x0006
        /*0012*/ 	.short	0x002c
        /*0014*/ 	.byte	0x00, 0xf0, 0x11, 0x00


	//----- nvinfo : EIATTR_KPARAM_INFO
	.align		4
.L_9:
        /*0018*/ 	.byte	0x04, 0x17
        /*001a*/ 	.short	(.L_11 - .L_10)
.L_10:
        /*001c*/ 	.word	0x00000000
        /*0020*/ 	.short	0x0005
        /*0022*/ 	.short	0x0028
        /*0024*/ 	.byte	0x00, 0xf0, 0x11, 0x00


	//----- nvinfo : EIATTR_KPARAM_INFO
	.align		4
.L_11:
        /*0028*/ 	.byte	0x04, 0x17
        /*002a*/ 	.short	(.L_13 - .L_12)
.L_12:
        /*002c*/ 	.word	0x00000000
        /*0030*/ 	.short	0x0004
        /*0032*/ 	.short	0x0020
        /*0034*/ 	.byte	0x00, 0xf0, 0x21, 0x00


	//----- nvinfo : EIATTR_KPARAM_INFO
	.align		4
.L_13:
        /*0038*/ 	.byte	0x04, 0x17
        /*003a*/ 	.short	(.L_15 - .L_14)
.L_14:
        /*003c*/ 	.word	0x00000000
        /*0040*/ 	.short	0x0003
        /*0042*/ 	.short	0x0018
        /*0044*/ 	.byte	0x00, 0xf0, 0x21, 0x00


	//----- nvinfo : EIATTR_KPARAM_INFO
	.align		4
.L_15:
        /*0048*/ 	.byte	0x04, 0x17
        /*004a*/ 	.short	(.L_17 - .L_16)
.L_16:
        /*004c*/ 	.word	0x00000000
        /*0050*/ 	.short	0x0002
        /*0052*/ 	.short	0x0010
        /*0054*/ 	.byte	0x00, 0xf0, 0x11, 0x00


	//----- nvinfo : EIATTR_KPARAM_INFO
	.align		4
.L_17:
        /*0058*/ 	.byte	0x04, 0x17
        /*005a*/ 	.short	(.L_19 - .L_18)
.L_18:
        /*005c*/ 	.word	0x00000000
        /*0060*/ 	.short	0x0001
        /*0062*/ 	.short	0x0008
        /*0064*/ 	.byte	0x00, 0xf0, 0x21, 0x00


	//----- nvinfo : EIATTR_KPARAM_INFO
	.align		4
.L_19:
        /*0068*/ 	.byte	0x04, 0x17
        /*006a*/ 	.short	(.L_21 - .L_20)
.L_20:
        /*006c*/ 	.word	0x00000000
        /*0070*/ 	.short	0x0000
        /*0072*/ 	.short	0x0000
        /*0074*/ 	.byte	0x00, 0xf0, 0x21, 0x00


	//----- nvinfo : EIATTR_SPARSE_MMA_MASK
	.align		4
.L_21:
        /*0078*/ 	.byte	0x03, 0x50
        /*007a*/ 	.short	0x0000


	//----- nvinfo : EIATTR_MAXREG_COUNT
	.align		4
        /*007c*/ 	.byte	0x03, 0x1b
        /*007e*/ 	.short	0x00ff


	//----- nvinfo : EIATTR_MERCURY_ISA_VERSION
	.align		4
        /*0080*/ 	.byte	0x03, 0x5f
        /*0082*/ 	.short	0x0101


	//----- nvinfo : EIATTR_VRC_CTA_INIT_COUNT
	.align		4
        /*0084*/ 	.byte	0x02, 0x4a
	.zero		1
	.zero		1


	//----- nvinfo : EIATTR_EXIT_INSTR_OFFSETS
	.align		4
        /*0088*/ 	.byte	0x04, 0x1c
        /*008a*/ 	.short	(.L_23 - .L_22)


	//   ....[0]....
.L_22:
        /*008c*/ 	.word	0x00001060


	//----- nvinfo : EIATTR_CBANK_PARAM_SIZE
	.align		4
.L_23:
        /*0090*/ 	.byte	0x03, 0x19
        /*0092*/ 	.short	0x0030


	//----- nvinfo : EIATTR_PARAM_CBANK
	.align		4
        /*0094*/ 	.byte	0x04, 0x0a
        /*0096*/ 	.short	(.L_25 - .L_24)
	.align		4
.L_24:
        /*0098*/ 	.word	index@(.nv.constant0._Z14gravity_kernelPfPA3_ffS1_S_ii)
        /*009c*/ 	.short	0x0380
        /*009e*/ 	.short	0x0030


	//----- nvinfo : EIATTR_SW_WAR
	.align		4
.L_25:
        /*00a0*/ 	.byte	0x04, 0x36
        /*00a2*/ 	.short	(.L_27 - .L_26)
.L_26:
        /*00a4*/ 	.word	0x00000008
.L_27:


//--------------------- .nv.callgraph             --------------------------
	.section	.nv.callgraph,"",@"SHT_CUDA_CALLGRAPH"
	.align	4
	.sectionentsize	8
	.align		4
        /*0000*/ 	.word	0x00000000
	.align		4
        /*0004*/ 	.word	0xffffffff
	.align		4
        /*0008*/ 	.word	0x00000000
	.align		4
        /*000c*/ 	.word	0xfffffffe
	.align		4
        /*0010*/ 	.word	0x00000000
	.align		4
        /*0014*/ 	.word	0xfffffffd
	.align		4
        /*0018*/ 	.word	0x00000000
	.align		4
        /*001c*/ 	.word	0xfffffffc


//--------------------- .text._Z14gravity_kernelPfPA3_ffS1_S_ii --------------------------
	.section	.text._Z14gravity_kernelPfPA3_ffS1_S_ii,"ax",@progbits
	.align	128
.text._Z14gravity_kernelPfPA3_ffS1_S_ii:
        .type           _Z14gravity_kernelPfPA3_ffS1_S_ii,@function
        .size           _Z14gravity_kernelPfPA3_ffS1_S_ii,(.L_x_7 - _Z14gravity_kernelPfPA3_ffS1_S_ii)
        .other          _Z14gravity_kernelPfPA3_ffS1_S_ii,@"STO_CUDA_ENTRY STV_DEFAULT"
_Z14gravity_kernelPfPA3_ffS1_S_ii:
[----:B------:R-:W-:Y:S01]  /*0000*/  LDC R1, c[0x0][0x37c] ;  /* 0x0000df00ff017b82 */ /* 0x000fe20000000800 */
[----:B------:R-:W0:Y:S01]  /*0010*/  S2R R6, SR_TID.X ;  /* 0x0000000000067919 */ /* 0x000e220000002100 */
[----:B------:R-:W1:Y:S01]  /*0020*/  LDCU UR8, c[0x0][0x3a8] ;  /* 0x00007500ff0877ac */ /* 0x000e620008000800 */
[----:B------:R-:W-:Y:S01]  /*0030*/  HFMA2 R26, -RZ, RZ, 0, 0 ;  /* 0x00000000ff1a7431 */ /* 0x000fe200000001ff */
[----:B------:R-:W-:Y:S01]  /*0040*/  MOV R23, RZ ;  /* 0x000000ff00177202 */ /* 0x000fe20000000f00 */
[----:B------:R-:W2:Y:S01]  /*0050*/  S2R R3, SR_CTAID.X ;  /* 0x0000000000037919 */ /* 0x000ea20000002500 */
[----:B------:R-:W-:Y:S01]  /*0060*/  HFMA2 R25, -RZ, RZ, 0, 0 ;  /* 0x00000000ff197431 */ /* 0x000fe200000001ff */
[----:B------:R-:W3:Y:S01]  /*0070*/  LDCU.64 UR6, c[0x0][0x358] ;  /* 0x00006b00ff0677ac */ /* 0x000ee20008000a00 */
[----:B------:R-:W4:Y:S01]  /*0080*/  LDCU UR4, c[0x0][0x360] ;  /* 0x00006c00ff0477ac */ /* 0x000f220008000800 */
[----:B-1----:R-:W-:Y:S01]  /*0090*/  UISETP.GT.AND UP0, UPT, UR8, URZ, UPT ;  /* 0x000000ff0800728c */ /* 0x002fe2000bf04270 */
[----:B0-----:R-:W-:-:S08]  /*00a0*/  LOP3.LUT R6, R6, 0xffff, RZ, 0xc0, !PT ;  /* 0x0000ffff06067812 */ /* 0x001fd000078ec0ff */
[----:B---34-:R-:W-:Y:S05]  /*00b0*/  BRA.U !UP0, `(.L_x_0) ;  /* 0x0000000d08b87547 */ /* 0x018fea000b800000 */
[----:B------:R-:W0:Y:S01]  /*00c0*/  LDC.64 R10, c[0x0][0x388] ;  /* 0x0000e200ff0a7b82 */ /* 0x000e220000000a00 */
[----:B------:R-:W1:Y:S01]  /*00d0*/  LDCU UR5, c[0x0][0x3ac] ;  /* 0x00007580ff0577ac */ /* 0x000e620008000800 */
[----:B--2---:R-:W-:Y:S01]  /*00e0*/  LOP3.LUT R3, R3, 0xffff, RZ, 0xc0, !PT ;  /* 0x0000ffff03037812 */ /* 0x004fe200078ec0ff */
[----:B------:R-:W-:-:S05]  /*00f0*/  ULOP3.LUT UR4, UR4, 0xffff, URZ, 0xc0, !UPT ;  /* 0x0000ffff04047892 */ /* 0x000fca000f8ec0ff */
[----:B------:R-:W2:Y:S01]  /*0100*/  LDC R12, c[0x0][0x390] ;  /* 0x0000e400ff0c7b82 */ /* 0x000ea20000000800 */
[----:B------:R-:W-:-:S05]  /*0110*/  IMAD R6, R3, UR4, R6 ;  /* 0x0000000403067c24 */ /* 0x000fca000f8e0206 */
[----:B-1----:R-:W-:-:S05]  /*0120*/  IADD3 R3, PT, PT, R6, UR5, RZ ;  /* 0x0000000506037c10 */ /* 0x002fca000fffe0ff */
[----:B0-----:R-:W-:-:S05]  /*0130*/  IMAD.WIDE R10, R3, 0xc, R10 ;  /* 0x0000000c030a7825 */ /* 0x001fca00078e020a */
[----:B------:R0:W5:Y:S04]  /*0140*/  LDG.E R7, desc[UR6][R10.64] ;  /* 0x000000060a077981 */ /* 0x000168000c1e1900 */
[----:B------:R0:W5:Y:S04]  /*0150*/  LDG.E R8, desc[UR6][R10.64+0x4] ;  /* 0x000004060a087981 */ /* 0x000168000c1e1900 */
[----:B------:R0:W5:Y:S01]  /*0160*/  LDG.E R9, desc[UR6][R10.64+0x8] ;  /* 0x000008060a097981 */ /* 0x000162000c1e1900 */
[----:B------:R-:W1:Y:S01]  /*0170*/  LDC R3, c[0x0][0x384] ;  /* 0x0000e100ff037b82 */ /* 0x000e620000000800 */
[----:B------:R-:W3:Y:S01]  /*0180*/  LDCU UR9, c[0x0][0x380] ;  /* 0x00007000ff0977ac */ /* 0x000ee20008000800 */
[----:B------:R-:W-:Y:S01]  /*0190*/  MOV R13, RZ ;  /* 0x000000ff000d7202 */ /* 0x000fe20000000f00 */
[----:B--2---:R-:W-:Y:S01]  /*01a0*/  FMUL.FTZ R12, R12, R12 ;  /* 0x0000000c0c0c7220 */ /* 0x004fe20000410000 */
[----:B------:R-:W2:Y:S01]  /*01b0*/  LDCU.64 UR4, c[0x0][0x388] ;  /* 0x00007100ff0477ac */ /* 0x000ea20008000a00 */
[----:B------:R-:W-:Y:S01]  /*01c0*/  UISETP.GT.AND UP0, UPT, UR8, URZ, UPT ;  /* 0x000000ff0800728c */ /* 0x000fe2000bf04270 */
[----:B---3--:R-:W-:-:S02]  /*01d0*/  MOV R2, UR9 ;  /* 0x0000000900027c02 */ /* 0x008fc40008000f00 */
[----:B--2---:R-:W-:Y:S02]  /*01e0*/  MOV R5, UR5 ;  /* 0x0000000500057c02 */ /* 0x004fe40008000f00 */
[----:B------:R-:W-:Y:S01]  /*01f0*/  MOV R4, UR4 ;  /* 0x0000000400047c02 */ /* 0x000fe20008000f00 */
[----:B------:R-:W-:-:S03]  /*0200*/  UMOV UR4, URZ ;  /* 0x000000ff00047c82 */ /* 0x000fc60008000000 */
[----:B0-----:R-:W-:Y:S05]  /*0210*/  BRA.U !UP0, `(.L_x_1) ;  /* 0x0000000908d47547 */ /* 0x001fea000b800000 */
[----:B------:R-:W-:Y:S02]  /*0220*/  UIADD3 UR5, UPT, UPT, -UR4, UR8, URZ ;  /* 0x0000000804057290 */ /* 0x000fe4000fffe1ff */
[----:B------:R-:W-:Y:S02]  /*0230*/  UPLOP3.LUT UP0, UPT, UPT, UPT, UPT, 0x80, 0x8 ;  /* 0x000000000008789c */ /* 0x000fe40003f0f070 */
[----:B------:R-:W-:-:S09]  /*0240*/  UISETP.GT.AND UP1, UPT, UR5, 0x3, UPT ;  /* 0x000000030500788c */ /* 0x000fd2000bf24270 */
[----:B------:R-:W-:Y:S05]  /*0250*/  BRA.U !UP1, `(.L_x_2) ;  /* 0x0000000509c47547 */ /* 0x000fea000b800000 */
[----:B------:R-:W-:Y:S02]  /*0260*/  UIADD3 UR5, UPT, UPT, UR8, -0x3, URZ ;  /* 0xfffffffd08057890 */ /* 0x000fe4000fffe0ff */
[----:B------:R-:W-:-:S11]  /*0270*/  UPLOP3.LUT UP0, UPT, UPT, UPT, UPT, 0x40, 0x4 ;  /* 0x000000000004789c */ /* 0x000fd60003f0e870 */
.L_x_3:
[----:B------:R-:W2:Y:S04]  /*0280*/  LDG.E R30, desc[UR6][R4.64] ;  /* 0x00000006041e7981 */ /* 0x000ea8000c1e1900 */
[----:B------:R-:W3:Y:S04]  /*0290*/  LDG.E R17, desc[UR6][R4.64+0x4] ;  /* 0x0000040604117981 */ /* 0x000ee8000c1e1900 */
[----:B------:R-:W4:Y:S04]  /*02a0*/  LDG.E R34, desc[UR6][R4.64+0x8] ;  /* 0x0000080604227981 */ /* 0x000f28000c1e1900 */
[----:B------:R-:W4:Y:S04]  /*02b0*/  LDG.E R18, desc[UR6][R4.64+0xc] ;  /* 0x00000c0604127981 */ /* 0x000f28000c1e1900 */
[----:B------:R-:W4:Y:S04]  /*02c0*/  LDG.E R21, desc[UR6][R4.64+0x10] ;  /* 0x0000100604157981 */ /* 0x000f28000c1e1900 */
[----:B------:R-:W4:Y:S04]  /*02d0*/  LDG.E R20, desc[UR6][R4.64+0x14] ;  /* 0x0000140604147981 */ /* 0x000f28000c1e1900 */
[----:B-1----:R-:W4:Y:S04]  /*02e0*/  LDG.E R22, desc[UR6][R2.64] ;  /* 0x0000000602167981 */ /* 0x002f28000c1e1900 */
[----:B------:R-:W4:Y:S04]  /*02f0*/  LDG.E R28, desc[UR6][R4.64+0x18] ;  /* 0x00001806041c7981 */ /* 0x000f28000c1e1900 */
[----:B------:R-:W4:Y:S04]  /*0300*/  LDG.E R29, desc[UR6][R4.64+0x1c] ;  /* 0x00001c06041d7981 */ /* 0x000f28000c1e1900 */
[----:B------:R-:W4:Y:S04]  /*0310*/  LDG.E R16, desc[UR6][R4.64+0x24] ;  /* 0x0000240604107981 */ /* 0x000f28000c1e1900 */
[----:B------:R-:W4:Y:S04]  /*0320*/  LDG.E R11, desc[UR6][R2.64+0x4] ;  /* 0x00000406020b7981 */ /* 0x000f28000c1e1900 */
[----:B------:R-:W4:Y:S04]  /*0330*/  LDG.E R24, desc[UR6][R4.64+0x20] ;  /* 0x0000200604187981 */ /* 0x000f28000c1e1900 */
[----:B------:R-:W4:Y:S04]  /*0340*/  LDG.E R15, desc[UR6][R4.64+0x28] ;  /* 0x00002806040f7981 */ /* 0x000f28000c1e1900 */
[----:B------:R-:W4:Y:S04]  /*0350*/  LDG.E R14, desc[UR6][R4.64+0x2c] ;  /* 0x00002c06040e7981 */ /* 0x000f28000c1e1900 */
[----:B------:R-:W4:Y:S04]  /*0360*/  LDG.E R0, desc[UR6][R2.64+0x8] ;  /* 0x0000080602007981 */ /* 0x000f28000c1e1900 */
[----:B------:R-:W4:Y:S01]  /*0370*/  LDG.E R10, desc[UR6][R2.64+0xc] ;  /* 0x00000c06020a7981 */ /* 0x000f22000c1e1900 */
[----:B------:R-:W-:-:S04]  /*0380*/  UIADD3 UR4, UPT, UPT, UR4, 0x4, URZ ;  /* 0x0000000404047890 */ /* 0x000fc8000fffe0ff */
[----:B------:R-:W-:Y:S01]  /*0390*/  UISETP.GE.AND UP1, UPT, UR4, UR5, UPT ;  /* 0x000000050400728c */ /* 0x000fe2000bf26270 */
[----:B--2--5:R-:W-:Y:S01]  /*03a0*/  FADD.FTZ R27, -R7, R30 ;  /* 0x0000001e071b7221 */ /* 0x024fe20000010100 */
[----:B---3--:R-:W-:-:S03]  /*03b0*/  FADD.FTZ R32, -R8, R17 ;  /* 0x0000001108207221 */ /* 0x008fc60000010100 */
[----:B------:R-:W-:Y:S01]  /*03c0*/  FFMA.FTZ R17, R27, R27, R12 ;  /* 0x0000001b1b117223 */ /* 0x000fe2000001000c */
[----:B----4-:R-:W-:-:S03]  /*03d0*/  FADD.FTZ R30, -R9, R34 ;  /* 0x00000022091e7221 */ /* 0x010fc60000010100 */
[----:B------:R-:W-:-:S04]  /*03e0*/  FFMA.FTZ R17, R32, R32, R17 ;  /* 0x0000002020117223 */ /* 0x000fc80000010011 */
[----:B------:R-:W-:-:S04]  /*03f0*/  FFMA.FTZ R34, R30, R30, R17 ;  /* 0x0000001e1e227223 */ /* 0x000fc80000010011 */
[----:B------:R-:W0:Y:S01]  /*0400*/  MUFU.SQRT R17, R34 ;  /* 0x0000002200117308 */ /* 0x000e220000002000 */
[----:B------:R-:W-:Y:S01]  /*0410*/  FADD.FTZ R19, -R7, R18 ;  /* 0x0000001207137221 */ /* 0x000fe20000010100 */
[----:B------:R-:W-:Y:S01]  /*0420*/  FADD.FTZ R18, -R8, R21 ;  /* 0x0000001508127221 */ /* 0x000fe20000010100 */
[----:B0-----:R-:W-:-:S05]  /*0430*/  FMUL.FTZ R31, R34, R17 ;  /* 0x00000011221f7220 */ /* 0x001fca0000410000 */
[----:B------:R-:W-:Y:S01]  /*0440*/  FSETP.GT.FTZ.AND P0, PT, |R31|, 8.50705917302346158658e+37, PT ;  /* 0x7e8000001f00780b */ /* 0x000fe20003f14200 */
[----:B------:R-:W-:Y:S01]  /*0450*/  FFMA.FTZ R21, R19, R19, R12 ;  /* 0x0000001313157223 */ /* 0x000fe2000001000c */
[----:B------:R-:W-:-:S03]  /*0460*/  FADD.FTZ R20, -R9, R20 ;  /* 0x0000001409147221 */ /* 0x000fc60000010100 */
[----:B------:R-:W-:-:S04]  /*0470*/  FFMA.FTZ R21, R18, R18, R21 ;  /* 0x0000001212157223 */ /* 0x000fc80000010015 */
[----:B------:R-:W-:-:S04]  /*0480*/  FFMA.FTZ R36, R20, R20, R21 ;  /* 0x0000001414247223 */ /* 0x000fc80000010015 */
[----:B------:R-:W-:Y:S01]  /*0490*/  @P0 FMUL.FTZ R31, R31, 0.25 ;  /* 0x3e8000001f1f0820 */ /* 0x000fe20000410000 */
[----:B------:R-:W-:Y:S01]  /*04a0*/  MUFU.SQRT R21, R36 ;  /* 0x0000002400157308 */ /* 0x000fe20000002000 */
[----:B------:R-:W-:-:S07]  /*04b0*/  FMUL.FTZ R33, R22, 0.25 ;  /* 0x3e80000016217820 */ /* 0x000fce0000410000 */
[----:B------:R-:W0:Y:S01]  /*04c0*/  MUFU.RCP R31, R31 ;  /* 0x0000001f001f7308 */ /* 0x000e220000001000 */
[----:B------:R-:W-:-:S05]  /*04d0*/  FSEL R34, R33, R22, P0 ;  /* 0x0000001621227208 */ /* 0x000fca0000000000 */
[----:B0-----:R-:W-:Y:S01]  /*04e0*/  FMUL.FTZ R34, R31, R34 ;  /* 0x000000221f227220 */ /* 0x001fe20000410000 */
[----:B------:R-:W-:-:S05]  /*04f0*/  FMUL.FTZ R31, R36, R21 ;  /* 0x00000015241f7220 */ /* 0x000fca0000410000 */
[----:B------:R-:W-:Y:S01]  /*0500*/  FSETP.GT.FTZ.AND P1, PT, |R31|, 8.50705917302346158658e+37, PT ;  /* 0x7e8000001f00780b */ /* 0x000fe20003f34200 */
[-C--:B------:R-:W-:Y:S01]  /*0510*/  FFMA.FTZ R26, R27, R34.reuse, R26 ;  /* 0x000000221b1a7223 */ /* 0x080fe2000001001a */
[----:B------:R-:W-:Y:S01]  /*0520*/  FSETP.GT.FTZ.AND P0, PT, |R17|, 8.50705917302346158658e+37, PT ;  /* 0x7e8000001100780b */ /* 0x000fe20003f14200 */
[----:B------:R-:W-:Y:S01]  /*0530*/  FFMA.FTZ R25, R30, R34, R25 ;  /* 0x000000221e197223 */ /* 0x000fe20000010019 */
[----:B------:R-:W-:Y:S01]  /*0540*/  FADD.FTZ R27, -R7, R28 ;  /* 0x0000001c071b7221 */ /* 0x000fe20000010100 */
[----:B------:R-:W-:Y:S01]  /*0550*/  FADD.FTZ R28, -R8, R29 ;  /* 0x0000001d081c7221 */ /* 0x000fe20000010100 */
[----:B------:R-:W-:-:S07]  /*0560*/  FSEL R22, R33, R22, P0 ;  /* 0x0000001621167208 */ /* 0x000fce0000000000 */
[----:B------:R-:W-:-:S04]  /*0570*/  @P1 FMUL.FTZ R31, R31, 0.25 ;  /* 0x3e8000001f1f1820 */ /* 0x000fc80000410000 */
[----:B------:R0:W1:Y:S01]  /*0580*/  MUFU.RCP R30, R31 ;  /* 0x0000001f001e7308 */ /* 0x0000620000001000 */
[----:B------:R-:W-:Y:S01]  /*0590*/  FFMA.FTZ R33, R27, R27, R12 ;  /* 0x0000001b1b217223 */ /* 0x000fe2000001000c */
[----:B------:R-:W-:Y:S01]  /*05a0*/  FADD.FTZ R29, -R7, R16 ;  /* 0x00000010071d7221 */ /* 0x000fe20000010100 */
[----:B------:R-:W-:Y:S01]  /*05b0*/  FMUL.FTZ R16, R11, 0.25 ;  /* 0x3e8000000b107820 */ /* 0x000fe20000410000 */
[----:B------:R-:W-:Y:S01]  /*05c0*/  FADD.FTZ R24, -R9, R24 ;  /* 0x0000001809187221 */ /* 0x000fe20000010100 */
[----:B------:R-:W-:Y:S01]  /*05d0*/  FFMA.FTZ R35, R28, R28, R33 ;  /* 0x0000001c1c237223 */ /* 0x000fe20000010021 */
[----:B------:R-:W-:Y:S01]  /*05e0*/  FFMA.FTZ R23, R32, R34, R23 ;  /* 0x0000002220177223 */ /* 0x000fe20000010017 */
[----:B------:R-:W-:Y:S01]  /*05f0*/  FADD.FTZ R15, -R8, R15 ;  /* 0x0000000f080f7221 */ /* 0x000fe20000010100 */
[----:B------:R-:W-:Y:S01]  /*0600*/  FFMA.FTZ R34, R29, R29, R12 ;  /* 0x0000001d1d227223 */ /* 0x000fe2000001000c */
[----:B------:R-:W-:Y:S01]  /*0610*/  FSEL R33, R16, R11, P1 ;  /* 0x0000000b10217208 */ /* 0x000fe20000800000 */
[----:B0-----:R-:W-:Y:S01]  /*0620*/  FFMA.FTZ R31, R24, R24, R35 ;  /* 0x00000018181f7223 */ /* 0x001fe20000010023 */
[----:B------:R-:W-:Y:S01]  /*0630*/  FADD.FTZ R14, -R9, R14 ;  /* 0x0000000e090e7221 */ /* 0x000fe20000010100 */
[----:B------:R-:W-:Y:S01]  /*0640*/  FFMA.FTZ R35, R15, R15, R34 ;  /* 0x0000000f0f237223 */ /* 0x000fe20000010022 */
[----:B------:R-:W-:Y:S01]  /*0650*/  @P0 FMUL.FTZ R17, R17, 0.25 ;  /* 0x3e80000011110820 */ /* 0x000fe20000410000 */
[----:B------:R-:W0:Y:S02]  /*0660*/  MUFU.SQRT R34, R31 ;  /* 0x0000001f00227308 */ /* 0x000e240000002000 */
[----:B------:R-:W-:Y:S01]  /*0670*/  FFMA.FTZ R36, R14, R14, R35 ;  /* 0x0000000e0e247223 */ /* 0x000fe20000010023 */
[----:B-1----:R-:W-:-:S04]  /*0680*/  FMUL.FTZ R30, R30, R33 ;  /* 0x000000211e1e7220 */ /* 0x002fc80000410000 */
[----:B------:R-:W-:Y:S01]  /*0690*/  FFMA.FTZ R26, R19, R30, R26 ;  /* 0x0000001e131a7223 */ /* 0x000fe2000001001a */
[----:B------:R0:W1:Y:S08]  /*06a0*/  MUFU.RCP R32, R17 ;  /* 0x0000001100207308 */ /* 0x0000700000001000 */
[----:B------:R-:W2:Y:S01]  /*06b0*/  MUFU.SQRT R19, R36 ;  /* 0x0000002400137308 */ /* 0x000ea20000002000 */
[----:B------:R-:W-:Y:S01]  /*06c0*/  FSETP.GT.FTZ.AND P4, PT, |R21|, 8.50705917302346158658e+37, PT ;  /* 0x7e8000001500780b */ /* 0x000fe20003f94200 */
[----:B0-----:R-:W-:-:S05]  /*06d0*/  FMUL.FTZ R17, R31, R34 ;  /* 0x000000221f117220 */ /* 0x001fca0000410000 */
[----:B------:R-:W-:Y:S01]  /*06e0*/  FSETP.GT.FTZ.AND P1, PT, |R17|, 8.50705917302346158658e+37, PT ;  /* 0x7e8000001100780b */ /* 0x000fe20003f34200 */
[----:B-1----:R-:W-:Y:S01]  /*06f0*/  FFMA.FTZ R22, R32, -R22, R13 ;  /* 0x8000001620167223 */ /* 0x002fe2000001000d */
[----:B------:R-:W-:Y:S01]  /*0700*/  FSETP.GT.FTZ.AND P0, PT, |R34|, 8.50705917302346158658e+37, PT ;  /* 0x7e8000002200780b */ /* 0x000fe20003f14200 */
[----:B--2---:R-:W-:-:S04]  /*0710*/  FMUL.FTZ R32, R36, R19 ;  /* 0x0000001324207220 */ /* 0x004fc80000410000 */
[----:B------:R-:W-:Y:S01]  /*0720*/  @P4 FMUL.FTZ R21, R21, 0.25 ;  /* 0x3e80000015154820 */ /* 0x000fe20000410000 */
[----:B------:R-:W-:Y:S02]  /*0730*/  FSETP.GT.FTZ.AND P3, PT, |R19|, 8.50705917302346158658e+37, PT ;  /* 0x7e8000001300780b */ /* 0x000fe40003f74200 */
[----:B------:R-:W-:-:S03]  /*0740*/  FSETP.GT.FTZ.AND P2, PT, |R32|, 8.50705917302346158658e+37, PT ;  /* 0x7e8000002000780b */ /* 0x000fc60003f54200 */
[----:B------:R-:W-:Y:S01]  /*0750*/  @P1 FMUL.FTZ R17, R17, 0.25 ;  /* 0x3e80000011111820 */ /* 0x000fe20000410000 */
[----:B------:R-:W0:Y:S01]  /*0760*/  MUFU.RCP R21, R21 ;  /* 0x0000001500157308 */ /* 0x000e220000001000 */
[----:B------:R-:W-:Y:S01]  /*0770*/  @P0 FMUL.FTZ R34, R34, 0.25 ;  /* 0x3e80000022220820 */ /* 0x000fe20000410000 */
[----:B------:R-:W-:-:S06]  /*0780*/  FSEL R16, R16, R11, P4 ;  /* 0x0000000b10107208 */ /* 0x000fcc0002000000 */
[----:B------:R-:W1:Y:S01]  /*0790*/  MUFU.RCP R17, R17 ;  /* 0x0000001100117308 */ /* 0x000e620000001000 */
[----:B------:R-:W-:Y:S01]  /*07a0*/  @P3 FMUL.FTZ R19, R19, 0.25 ;  /* 0x3e80000013133820 */ /* 0x000fe20000410000 */
[----:B------:R-:W-:Y:S01]  /*07b0*/  @P2 FMUL.FTZ R32, R32, 0.25 ;  /* 0x3e80000020202820 */ /* 0x000fe20000410000 */
[----:B------:R-:W-:-:S05]  /*07c0*/  FMUL.FTZ R31, R0, 0.25 ;  /* 0x3e800000001f7820 */ /* 0x000fca0000410000 */
[----:B------:R-:W2:Y:S01]  /*07d0*/  MUFU.RCP R13, R34 ;  /* 0x00000022000d7308 */ /* 0x000ea20000001000 */
[----:B0-----:R-:W-:-:S07]  /*07e0*/  FFMA.FTZ R22, R21, -R16, R22 ;  /* 0x8000001015167223 */ /* 0x001fce0000010016 */
[----:B------:R-:W0:Y:S01]  /*07f0*/  MUFU.RCP R11, R32 ;  /* 0x00000020000b7308 */ /* 0x000e220000001000 */
[----:B------:R-:W-:Y:S01]  /*0800*/  FMUL.FTZ R21, R10, 0.25 ;  /* 0x3e8000000a157820 */ /* 0x000fe20000410000 */
[----:B------:R-:W-:-:S06]  /*0810*/  FSEL R16, R31, R0, P1 ;  /* 0x000000001f107208 */ /* 0x000fcc0000800000 */
[----:B------:R-:W3:Y:S01]  /*0820*/  MUFU.RCP R19, R19 ;  /* 0x0000001300137308 */ /* 0x000ee20000001000 */
[----:B------:R-:W-:Y:S01]  /*0830*/  FFMA.FTZ R23, R18, R30, R23 ;  /* 0x0000001e12177223 */ /* 0x000fe20000010017 */
[----:B------:R-:W-:Y:S01]  /*0840*/  FSEL R0, R31, R0, P0 ;  /* 0x000000001f007208 */ /* 0x000fe20000000000 */
[----:B------:R-:W-:Y:S01]  /*0850*/  FFMA.FTZ R25, R20, R30, R25 ;  /* 0x0000001e14197223 */ /* 0x000fe20000010019 */
[----:B------:R-:W-:Y:S01]  /*0860*/  FSEL R18, R21, R10, P2 ;  /* 0x0000000a15127208 */ /* 0x000fe20001000000 */
[----:B-1----:R-:W-:Y:S01]  /*0870*/  FMUL.FTZ R16, R17, R16 ;  /* 0x0000001011107220 */ /* 0x002fe20000410000 */
[----:B------:R-:W-:Y:S01]  /*0880*/  FSEL R10, R21, R10, P3 ;  /* 0x0000000a150a7208 */ /* 0x000fe20001800000 */
[----:B--2---:R-:W-:Y:S01]  /*0890*/  FFMA.FTZ R0, R13, -R0, R22 ;  /* 0x800000000d007223 */ /* 0x004fe20000010016 */
[----:B------:R-:W-:Y:S01]  /*08a0*/  IADD3 R4, P4, PT, R4, 0x30, RZ ;  /* 0x0000003004047810 */ /* 0x000fe20007f9e0ff */
[-C--:B------:R-:W-:Y:S01]  /*08b0*/  FFMA.FTZ R26, R27, R16.reuse, R26 ;  /* 0x000000101b1a7223 */ /* 0x080fe2000001001a */
[----:B------:R-:W-:Y:S01]  /*08c0*/  IADD3 R2, P0, PT, R2, 0x10, RZ ;  /* 0x0000001002027810 */ /* 0x000fe20007f1e0ff */
[----:B------:R-:W-:Y:S01]  /*08d0*/  FFMA.FTZ R28, R28, R16, R23 ;  /* 0x000000101c1c7223 */ /* 0x000fe20000010017 */
[----:B0-----:R-:W-:Y:S01]  /*08e0*/  FMUL.FTZ R11, R11, R18 ;  /* 0x000000120b0b7220 */ /* 0x001fe20000410000 */
[----:B------:R-:W-:Y:S01]  /*08f0*/  FFMA.FTZ R25, R24, R16, R25 ;  /* 0x0000001018197223 */ /* 0x000fe20000010019 */
[----:B------:R-:W-:-:S02]  /*0900*/  IADD3.X R5, PT, PT, RZ, R5, RZ, P4, !PT ;  /* 0x00000005ff057210 */ /* 0x000fc400027fe4ff */
[----:B------:R-:W-:Y:S01]  /*0910*/  IADD3.X R3, PT, PT, RZ, R3, RZ, P0, !PT ;  /* 0x00000003ff037210 */ /* 0x000fe200007fe4ff */
[----:B---3--:R-:W-:Y:S01]  /*0920*/  FFMA.FTZ R13, R19, -R10, R0 ;  /* 0x8000000a130d7223 */ /* 0x008fe20000010000 */
[-C--:B------:R-:W-:Y:S01]  /*0930*/  FFMA.FTZ R26, R29, R11.reuse, R26 ;  /* 0x0000000b1d1a7223 */ /* 0x080fe2000001001a */
[-C--:B------:R-:W-:Y:S01]  /*0940*/  FFMA.FTZ R23, R15, R11.reuse, R28 ;  /* 0x0000000b0f177223 */ /* 0x080fe2000001001c */
[----:B------:R-:W-:Y:S01]  /*0950*/  FFMA.FTZ R25, R14, R11, R25 ;  /* 0x0000000b0e197223 */ /* 0x000fe20000010019 */
[----:B------:R-:W-:Y:S06]  /*0960*/  BRA.U !UP1, `(.L_x_3) ;  /* 0xfffffff909447547 */ /* 0x000fec000b83ffff */
.L_x_2:
[----:B------:R-:W-:-:S04]  /*0970*/  UIADD3 UR5, UPT, UPT, -UR4, UR8, URZ ;  /* 0x0000000804057290 */ /* 0x000fc8000fffe1ff */
[----:B------:R-:W-:-:S09]  /*0980*/  UISETP.GT.AND UP1, UPT, UR5, 0x1, UPT ;  /* 0x000000010500788c */ /* 0x000fd2000bf24270 */
[----:B------:R-:W-:Y:S05]  /*0990*/  BRA.U !UP1, `(.L_x_4) ;  /* 0x0000000109ec7547 */ /* 0x000fea000b800000 */
[----:B------:R-:W2:Y:S04]  /*09a0*/  LDG.E R14, desc[UR6][R4.64] ;  /* 0x00000006040e7981 */ /* 0x000ea8000c1e1900 */
[----:B------:R-:W3:Y:S04]  /*09b0*/  LDG.E R11, desc[UR6][R4.64+0x4] ;  /* 0x00000406040b7981 */ /* 0x000ee8000c1e1900 */
[----:B------:R-:W4:Y:S04]  /*09c0*/  LDG.E R18, desc[UR6][R4.64+0xc] ;  /* 0x00000c0604127981 */ /* 0x000f28000c1e1900 */
[----:B------:R-:W4:Y:S04]  /*09d0*/  LDG.E R16, desc[UR6][R4.64+0x8] ;  /* 0x0000080604107981 */ /* 0x000f28000c1e1900 */
[----:B------:R-:W4:Y:S04]  /*09e0*/  LDG.E R21, desc[UR6][R4.64+0x10] ;  /* 0x0000100604157981 */ /* 0x000f28000c1e1900 */
[----:B------:R-:W4:Y:S04]  /*09f0*/  LDG.E R20, desc[UR6][R4.64+0x14] ;  /* 0x0000140604147981 */ /* 0x000f28000c1e1900 */
[----:B-1----:R-:W4:Y:S04]  /*0a00*/  LDG.E R10, desc[UR6][R2.64] ;  /* 0x00000006020a7981 */ /* 0x002f28000c1e1900 */
[----:B------:R-:W4:Y:S01]  /*0a10*/  LDG.E R0, desc[UR6][R2.64+0x4] ;  /* 0x0000040602007981 */ /* 0x000f22000c1e1900 */
[----:B------:R-:W-:-:S02]  /*0a20*/  UIADD3 UR4, UPT, UPT, UR4, 0x2, URZ ;  /* 0x0000000204047890 */ /* 0x000fc4000fffe0ff */
[----:B------:R-:W-:Y:S01]  /*0a30*/  UPLOP3.LUT UP0, UPT, UPT, UPT, UPT, 0x40, 0x4 ;  /* 0x000000000004789c */ /* 0x000fe20003f0e870 */
[----:B--2--5:R-:W-:Y:S01]  /*0a40*/  FADD.FTZ R15, -R7, R14 ;  /* 0x0000000e070f7221 */ /* 0x024fe20000010100 */
[----:B---3--:R-:W-:-:S03]  /*0a50*/  FADD.FTZ R14, -R8, R11 ;  /* 0x0000000b080e7221 */ /* 0x008fc60000010100 */
[----:B------:R-:W-:Y:S01]  /*0a60*/  FFMA.FTZ R17, R15, R15, R12 ;  /* 0x0000000f0f117223 */ /* 0x000fe2000001000c */
[----:B----4-:R-:W-:-:S03]  /*0a70*/  FADD.FTZ R11, -R7, R18 ;  /* 0x00000012070b7221 */ /* 0x010fc60000010100 */
[----:B------:R-:W-:Y:S01]  /*0a80*/  FFMA.FTZ R19, R14, R14, R17 ;  /* 0x0000000e0e137223 */ /* 0x000fe20000010011 */
[----:B------:R-:W-:Y:S01]  /*0a90*/  FADD.FTZ R16, -R9, R16 ;  /* 0x0000001009107221 */ /* 0x000fe20000010100 */
[----:B------:R-:W-:Y:S01]  /*0aa0*/  FFMA.FTZ R22, R11, R11, R12 ;  /* 0x0000000b0b167223 */ /* 0x000fe2000001000c */
[----:B------:R-:W-:Y:S02]  /*0ab0*/  FADD.FTZ R17, -R8, R21 ;  /* 0x0000001508117221 */ /* 0x000fe40000010100 */
[----:B------:R-:W-:Y:S02]  /*0ac0*/  FFMA.FTZ R19, R16, R16, R19 ;  /* 0x0000001010137223 */ /* 0x000fe40000010013 */
[----:B------:R-:W-:Y:S01]  /*0ad0*/  FFMA.FTZ R21, R17, R17, R22 ;  /* 0x0000001111157223 */ /* 0x000fe20000010016 */
[----:B------:R-:W-:Y:S01]  /*0ae0*/  FADD.FTZ R18, -R9, R20 ;  /* 0x0000001409127221 */ /* 0x000fe20000010100 */
[----:B------:R-:W0:Y:S01]  /*0af0*/  MUFU.SQRT R22, R19 ;  /* 0x0000001300167308 */ /* 0x000e220000002000 */
[----:B------:R-:W-:-:S02]  /*0b00*/  FMUL.FTZ R27, R10, 0.25 ;  /* 0x3e8000000a1b7820 */ /* 0x000fc40000410000 */
[----:B------:R-:W-:-:S05]  /*0b10*/  FFMA.FTZ R20, R18, R18, R21 ;  /* 0x0000001212147223 */ /* 0x000fca0000010015 */
[----:B------:R-:W1:Y:S01]  /*0b20*/  MUFU.SQRT R29, R20 ;  /* 0x00000014001d7308 */ /* 0x000e620000002000 */
[----:B0-----:R-:W-:Y:S01]  /*0b30*/  FMUL.FTZ R21, R19, R22 ;  /* 0x0000001613157220 */ /* 0x001fe20000410000 */
[----:B------:R-:W-:-:S04]  /*0b40*/  FSETP.GT.FTZ.AND P1, PT, |R22|, 8.50705917302346158658e+37, PT ;  /* 0x7e8000001600780b */ /* 0x000fc80003f34200 */
[----:B------:R-:W-:Y:S01]  /*0b50*/  FSETP.GT.FTZ.AND P0, PT, |R21|, 8.50705917302346158658e+37, PT ;  /* 0x7e8000001500780b */ /* 0x000fe20003f14200 */
[----:B-1----:R-:W-:Y:S01]  /*0b60*/  FMUL.FTZ R28, R20, R29 ;  /* 0x0000001d141c7220 */ /* 0x002fe20000410000 */
[----:B------:R-:W-:Y:S02]  /*0b70*/  FSETP.GT.FTZ.AND P3, PT, |R29|, 8.50705917302346158658e+37, PT ;  /* 0x7e8000001d00780b */ /* 0x000fe40003f74200 */
[----:B------:R-:W-:Y:S02]  /*0b80*/  FSEL R24, R27, R10, P0 ;  /* 0x0000000a1b187208 */ /* 0x000fe40000000000 */
[----:B------:R-:W-:-:S03]  /*0b90*/  FSETP.GT.FTZ.AND P2, PT, |R28|, 8.50705917302346158658e+37, PT ;  /* 0x7e8000001c00780b */ /* 0x000fc60003f54200 */
[----:B------:R-:W-:Y:S01]  /*0ba0*/  @P1 FMUL.FTZ R22, R22, 0.25 ;  /* 0x3e80000016161820 */ /* 0x000fe20000410000 */
[----:B------:R-:W-:Y:S01]  /*0bb0*/  FSEL R10, R27, R10, P1 ;  /* 0x0000000a1b0a7208 */ /* 0x000fe20000800000 */
[----:B------:R-:W-:Y:S02]  /*0bc0*/  FMUL.FTZ R27, R0, 0.25 ;  /* 0x3e800000001b7820 */ /* 0x000fe40000410000 */
[----:B------:R-:W-:Y:S01]  /*0bd0*/  @P0 FMUL.FTZ R21, R21, 0.25 ;  /* 0x3e80000015150820 */ /* 0x000fe20000410000 */
[----:B------:R-:W-:Y:S01]  /*0be0*/  IADD3 R4, P0, PT, R4, 0x18, RZ ;  /* 0x0000001804047810 */ /* 0x000fe20007f1e0ff */
[----:B------:R-:W0:Y:S01]  /*0bf0*/  MUFU.RCP R22, R22 ;  /* 0x0000001600167308 */ /* 0x000e220000001000 */
[----:B------:R-:W-:-:S03]  /*0c00*/  @P3 FMUL.FTZ R29, R29, 0.25 ;  /* 0x3e8000001d1d3820 */ /* 0x000fc60000410000 */
[----:B------:R-:W-:-:S04]  /*0c10*/  @P2 FMUL.FTZ R28, R28, 0.25 ;  /* 0x3e8000001c1c2820 */ /* 0x000fc80000410000 */
[----:B------:R-:W1:Y:S08]  /*0c20*/  MUFU.RCP R21, R21 ;  /* 0x0000001500157308 */ /* 0x000e700000001000 */
[----:B------:R-:W2:Y:S01]  /*0c30*/  MUFU.RCP R20, R28 ;  /* 0x0000001c00147308 */ /* 0x000ea20000001000 */
[----:B0-----:R-:W-:-:S07]  /*0c40*/  FFMA.FTZ R10, R22, -R10, R13 ;  /* 0x8000000a160a7223 */ /* 0x001fce000001000d */
[----:B------:R-:W0:Y:S01]  /*0c50*/  MUFU.RCP R19, R29 ;  /* 0x0000001d00137308 */ /* 0x000e220000001000 */
[----:B-1----:R-:W-:Y:S01]  /*0c60*/  FMUL.FTZ R24, R21, R24 ;  /* 0x0000001815187220 */ /* 0x002fe20000410000 */
[----:B------:R-:W-:Y:S02]  /*0c70*/  IADD3.X R21, PT, PT, RZ, R5, RZ, P0, !PT ;  /* 0x00000005ff157210 */ /* 0x000fe400007fe4ff */
[----:B------:R-:W-:Y:S01]  /*0c80*/  FSEL R5, R27, R0, P2 ;  /* 0x000000001b057208 */ /* 0x000fe20001000000 */
[-C--:B------:R-:W-:Y:S01]  /*0c90*/  FFMA.FTZ R26, R15, R24.reuse, R26 ;  /* 0x000000180f1a7223 */ /* 0x080fe2000001001a */
[----:B------:R-:W-:Y:S01]  /*0ca0*/  FFMA.FTZ R14, R14, R24, R23 ;  /* 0x000000180e0e7223 */ /* 0x000fe20000010017 */
[----:B------:R-:W-:Y:S01]  /*0cb0*/  FSEL R0, R27, R0, P3 ;  /* 0x000000001b007208 */ /* 0x000fe20001800000 */
[----:B------:R-:W-:Y:S01]  /*0cc0*/  FFMA.FTZ R25, R16, R24, R25 ;  /* 0x0000001810197223 */ /* 0x000fe20000010019 */
[----:B--2---:R-:W-:Y:S01]  /*0cd0*/  FMUL.FTZ R5, R20, R5 ;  /* 0x0000000514057220 */ /* 0x004fe20000410000 */
[----:B------:R-:W-:-:S03]  /*0ce0*/  IADD3 R2, P0, PT, R2, 0x8, RZ ;  /* 0x0000000802027810 */ /* 0x000fc60007f1e0ff */
[-C--:B------:R-:W-:Y:S01]  /*0cf0*/  FFMA.FTZ R26, R11, R5.reuse, R26 ;  /* 0x000000050b1a7223 */ /* 0x080fe2000001001a */
[-C--:B------:R-:W-:Y:S01]  /*0d00*/  FFMA.FTZ R23, R17, R5.reuse, R14 ;  /* 0x0000000511177223 */ /* 0x080fe2000001000e */
[----:B------:R-:W-:Y:S01]  /*0d10*/  FFMA.FTZ R25, R18, R5, R25 ;  /* 0x0000000512197223 */ /* 0x000fe20000010019 */
[----:B------:R-:W-:Y:S01]  /*0d20*/  IADD3.X R3, PT, PT, RZ, R3, RZ, P0, !PT ;  /* 0x00000003ff037210 */ /* 0x000fe200007fe4ff */
[----:B0-----:R-:W-:Y:S01]  /*0d30*/  FFMA.FTZ R13, R19, -R0, R10 ;  /* 0x80000000130d7223 */ /* 0x001fe2000001000a */
[----:B------:R-:W-:-:S07]  /*0d40*/  MOV R5, R21 ;  /* 0x0000001500057202 */ /* 0x000fce0000000f00 */
.L_x_4:
[----:B------:R-:W-:-:S09]  /*0d50*/  UISETP.NE.OR UP0, UPT, UR4, UR8, UP0 ;  /* 0x000000080400728c */ /* 0x000fd20008705670 */
[----:B------:R-:W-:Y:S05]  /*0d60*/  BRA.U !UP0, `(.L_x_5) ;  /* 0x00000001089c7547 */ /* 0x000fea000b800000 */
.L_x_1:
[----:B------:R-:W2:Y:S04]  /*0d70*/  LDG.E R0, desc[UR6][R4.64] ;  /* 0x0000000604007981 */ /* 0x000ea8000c1e1900 */
[----:B------:R-:W3:Y:S04]  /*0d80*/  LDG.E R11, desc[UR6][R4.64+0x4] ;  /* 0x00000406040b7981 */ /* 0x000ee8000c1e1900 */
[----:B------:R0:W4:Y:S04]  /*0d90*/  LDG.E R10, desc[UR6][R4.64+0x8] ;  /* 0x00000806040a7981 */ /* 0x000128000c1e1900 */
[----:B-1----:R-:W4:Y:S01]  /*0da0*/  LDG.E R14, desc[UR6][R2.64] ;  /* 0x00000006020e7981 */ /* 0x002f22000c1e1900 */
[----:B------:R-:W-:Y:S01]  /*0db0*/  UIADD3 UR4, UPT, UPT, UR4, 0x1, URZ ;  /* 0x0000000104047890 */ /* 0x000fe2000fffe0ff */
[----:B------:R-:W-:-:S03]  /*0dc0*/  IADD3 R18, P2, PT, R4, 0xc, RZ ;  /* 0x0000000c04127810 */ /* 0x000fc60007f5e0ff */
[----:B------:R-:W-:Y:S01]  /*0dd0*/  UISETP.NE.AND UP0, UPT, UR4, UR8, UPT ;  /* 0x000000080400728c */ /* 0x000fe2000bf05270 */
[----:B0-----:R-:W-:Y:S01]  /*0de0*/  IADD3.X R5, PT, PT, RZ, R5, RZ, P2, !PT ;  /* 0x00000005ff057210 */ /* 0x001fe200017fe4ff */
[----:B--2--5:R-:W-:Y:S01]  /*0df0*/  FADD.FTZ R15, -R7, R0 ;  /* 0x00000000070f7221 */ /* 0x024fe20000010100 */
[----:B---3--:R-:W-:-:S03]  /*0e00*/  FADD.FTZ R0, -R8, R11 ;  /* 0x0000000b08007221 */ /* 0x008fc60000010100 */
[----:B------:R-:W-:Y:S01]  /*0e10*/  FFMA.FTZ R11, R15, R15, R12 ;  /* 0x0000000f0f0b7223 */ /* 0x000fe2000001000c */
[----:B----4-:R-:W-:-:S03]  /*0e20*/  FADD.FTZ R10, -R9, R10 ;  /* 0x0000000a090a7221 */ /* 0x010fc60000010100 */
[----:B------:R-:W-:Y:S01]  /*0e30*/  FFMA.FTZ R11, R0, R0, R11 ;  /* 0x00000000000b7223 */ /* 0x000fe2000001000b */
[----:B------:R-:W-:-:S03]  /*0e40*/  FMUL.FTZ R19, R14, 0.25 ;  /* 0x3e8000000e137820 */ /* 0x000fc60000410000 */
[----:B------:R-:W-:-:S04]  /*0e50*/  FFMA.FTZ R11, R10, R10, R11 ;  /* 0x0000000a0a0b7223 */ /* 0x000fc8000001000b */
[----:B------:R-:W0:Y:S02]  /*0e60*/  MUFU.SQRT R16, R11 ;  /* 0x0000000b00107308 */ /* 0x000e240000002000 */
[----:B0-----:R-:W-:Y:S01]  /*0e70*/  FMUL.FTZ R17, R11, R16 ;  /* 0x000000100b117220 */ /* 0x001fe20000410000 */
[----:B------:R-:W-:-:S04]  /*0e80*/  FSETP.GT.FTZ.AND P1, PT, |R16|, 8.50705917302346158658e+37, PT ;  /* 0x7e8000001000780b */ /* 0x000fc80003f34200 */
[----:B------:R-:W-:-:S04]  /*0e90*/  FSETP.GT.FTZ.AND P0, PT, |R17|, 8.50705917302346158658e+37, PT ;  /* 0x7e8000001100780b */ /* 0x000fc80003f14200 */
[CC--:B------:R-:W-:Y:S02]  /*0ea0*/  FSEL R4, R19.reuse, R14.reuse, P0 ;  /* 0x0000000e13047208 */ /* 0x0c0fe40000000000 */
[----:B------:R-:W-:-:S03]  /*0eb0*/  FSEL R14, R19, R14, P1 ;  /* 0x0000000e130e7208 */ /* 0x000fc60000800000 */
[----:B------:R-:W-:-:S04]  /*0ec0*/  @P1 FMUL.FTZ R16, R16, 0.25 ;  /* 0x3e80000010101820 */ /* 0x000fc80000410000 */
[----:B------:R-:W-:Y:S01]  /*0ed0*/  @P0 FMUL.FTZ R17, R17, 0.25 ;  /* 0x3e80000011110820 */ /* 0x000fe20000410000 */
[----:B------:R-:W-:Y:S01]  /*0ee0*/  IADD3 R2, P0, PT, R2, 0x4, RZ ;  /* 0x0000000402027810 */ /* 0x000fe20007f1e0ff */
[----:B------:R-:W0:Y:S03]  /*0ef0*/  MUFU.RCP R16, R16 ;  /* 0x0000001000107308 */ /* 0x000e260000001000 */
[----:B------:R-:W-:-:S05]  /*0f00*/  IADD3.X R3, PT, PT, RZ, R3, RZ, P0, !PT ;  /* 0x00000003ff037210 */ /* 0x000fca00007fe4ff */
[----:B------:R-:W1:Y:S01]  /*0f10*/  MUFU.RCP R17, R17 ;  /* 0x0000001100117308 */ /* 0x000e620000001000 */
[----:B0-----:R-:W-:Y:S01]  /*0f20*/  FFMA.FTZ R13, R16, -R14, R13 ;  /* 0x8000000e100d7223 */ /* 0x001fe2000001000d */
[----:B-1----:R-:W-:-:S04]  /*0f30*/  FMUL.FTZ R4, R17, R4 ;  /* 0x0000000411047220 */ /* 0x002fc80000410000 */
[-C--:B------:R-:W-:Y:S01]  /*0f40*/  FFMA.FTZ R26, R15, R4.reuse, R26 ;  /* 0x000000040f1a7223 */ /* 0x080fe2000001001a */
[-C--:B------:R-:W-:Y:S01]  /*0f50*/  FFMA.FTZ R23, R0, R4.reuse, R23 ;  /* 0x0000000400177223 */ /* 0x080fe20000010017 */
[----:B------:R-:W-:Y:S01]  /*0f60*/  FFMA.FTZ R25, R10, R4, R25 ;  /* 0x000000040a197223 */ /* 0x000fe20000010019 */
[----:B------:R-:W-:Y:S01]  /*0f70*/  MOV R4, R18 ;  /* 0x0000001200047202 */ /* 0x000fe20000000f00 */
[----:B------:R-:W-:Y:S06]  /*0f80*/  BRA.U UP0, `(.L_x_1) ;  /* 0xfffffffd00787547 */ /* 0x000fec000b83ffff */
[----:B------:R-:W-:Y:S05]  /*0f90*/  BRA `(.L_x_5) ;  /* 0x0000000000107947 */ /* 0x000fea0003800000 */
.L_x_0:
[----:B------:R-:W-:Y:S01]  /*0fa0*/  ULOP3.LUT UR4, UR4, 0xffff, URZ, 0xc0, !UPT ;  /* 0x0000ffff04047892 */ /* 0x000fe2000f8ec0ff */
[----:B--2---:R-:W-:Y:S02]  /*0fb0*/  LOP3.LUT R3, R3, 0xffff, RZ, 0xc0, !PT ;  /* 0x0000ffff03037812 */ /* 0x004fe400078ec0ff */
[----:B------:R-:W-:-:S03]  /*0fc0*/  MOV R13, RZ ;  /* 0x000000ff000d7202 */ /* 0x000fc60000000f00 */
[----:B------:R-:W-:-:S07]  /*0fd0*/  IMAD R6, R3, UR4, R6 ;  /* 0x0000000403067c24 */ /* 0x000fce000f8e0206 */
.L_x_5:
[----:B-1----:R-:W0:Y:S08]  /*0fe0*/  LDC.64 R2, c[0x0][0x398] ;  /* 0x0000e600ff027b82 */ /* 0x002e300000000a00 */
[----:B------:R-:W1:Y:S01]  /*0ff0*/  LDC.64 R4, c[0x0][0x3a0] ;  /* 0x0000e800ff047b82 */ /* 0x000e620000000a00 */
[----:B0-----:R-:W-:-:S05]  /*1000*/  IMAD.WIDE R2, R6, 0xc, R2 ;  /* 0x0000000c06027825 */ /* 0x001fca00078e0202 */
[----:B------:R-:W-:Y:S01]  /*1010*/  STG.E desc[UR6][R2.64], R26 ;  /* 0x0000001a02007986 */ /* 0x000fe2000c101906 */
[----:B-1---5:R-:W-:-:S03]  /*1020*/  IMAD.WIDE R6, R6, 0x4, R4 ;  /* 0x0000000406067825 */ /* 0x022fc600078e0204 */
[----:B------:R-:W-:Y:S04]  /*1030*/  STG.E desc[UR6][R2.64+0x4], R23 ;  /* 0x0000041702007986 */ /* 0x000fe8000c101906 */
[----:B------:R-:W-:Y:S04]  /*1040*/  STG.E desc[UR6][R2.64+0x8], R25 ;  /* 0x0000081902007986 */ /* 0x000fe8000c101906 */
[----:B------:R-:W-:Y:S01]  /*1050*/  STG.E desc[UR6][R6.64], R13 ;  /* 0x0000000d06007986 */ /* 0x000fe2000c101906 */
[----:B------:R-:W-:Y:S05]  /*1060*/  EXIT ;  /* 0x000000000000794d */ /* 0x000fea0003800000 */
.L_x_6:
[----:B------:R-:W-:-:S00]  /*1070*/  BRA `(.L_x_6) ;  /* 0xfffffffc00fc7947 */ /* 0x000fc0000383ffff */
[----:B------:R-:W-:-:S00]  /*1080*/  NOP ;  /* 0x0000000000007918 */ /* 0x000fc00000000000 */
[----:B------:R-:W-:-:S00]  /*1090*/  NOP ;  /* 0x0000000000007918 */ /* 0x000fc00000000000 */
[----:B------:R-:W-:-:S00]  /*10a0*/  NOP ;  /* 0x0000000000007918 */ /* 0x000fc00000000000 */
[----:B------:R-:W-:-:S00]  /*10b0*/  NOP ;  /* 0x0000000000007918 */ /* 0x000fc00000000000 */
[----:B------:R-:W-:-:S00]  /*10c0*/  NOP ;  /* 0x0000000000007918 */ /* 0x000fc00000000000 */
[----:B------:R-:W-:-:S00]  /*10d0*/  NOP ;  /* 0x0000000000007918 */ /* 0x000fc00000000000 */
[----:B------:R-:W-:-:S00]  /*10e0*/  NOP ;  /* 0x0000000000007918 */ /* 0x000fc00000000000 */
[----:B------:R-:W-:-:S00]  /*10f0*/  NOP ;  /* 0x0000000000007918 */ /* 0x000fc00000000000 */
.L_x_7:


//--------------------- .nv.shared.reserved.0     --------------------------
	.section	.nv.shared.reserved.0,"aw",@nobits
	.weak		__nv_reservedSMEM_offset_0_alias
	.size		__nv_reservedSMEM_offset_0_alias, 0, 64
	.other		__nv_reservedSMEM_offset_0_alias,@"STO_CUDA_RESERVED_SHARED STV_DEFAULT"
__nv_reservedSMEM_offset_0_alias:
	.zero		0
	.zero		64


//--------------------- .nv.constant0._Z14gravity_kernelPfPA3_ffS1_S_ii --------------------------
	.section	.nv.constant0._Z14gravity_kernelPfPA3_ffS1_S_ii,"a",@progbits
	.sectionflags	@""
	.align	4
.nv.constant0._Z14gravity_kernelPfPA3_ffS1_S_ii:
	.zero		944


//--------------------- SYMBOLS --------------------------

	.type		.nv.reservedSmem.offset0,@object
	.size		.nv.reservedSmem.offset0,0x4
